//
// Generated by NVIDIA NVVM Compiler
//
// Compiler Build ID: CL-36424714
// Cuda compilation tools, release 13.0, V13.0.88
// Based on NVVM 20.0.0
//

.version 9.0
.target sm_100
.address_size 64

	// .globl	_Z9vectorAddPiS_S_i

.visible .entry _Z9vectorAddPiS_S_i(
	.param .u64 .ptr .align 1 _Z9vectorAddPiS_S_i_param_0,
	.param .u64 .ptr .align 1 _Z9vectorAddPiS_S_i_param_1,
	.param .u64 .ptr .align 1 _Z9vectorAddPiS_S_i_param_2,
	.param .u32 _Z9vectorAddPiS_S_i_param_3
)
{
	.reg .pred 	%p<2>;
	.reg .b32 	%r<9>;
	.reg .b64 	%rd<11>;

	ld.param.u64 	%rd1, [_Z9vectorAddPiS_S_i_param_0];
	ld.param.u64 	%rd2, [_Z9vectorAddPiS_S_i_param_1];
	ld.param.u64 	%rd3, [_Z9vectorAddPiS_S_i_param_2];
	ld.param.u32 	%r2, [_Z9vectorAddPiS_S_i_param_3];
	mov.u32 	%r3, %ctaid.x;
	mov.u32 	%r4, %ntid.x;
	mov.u32 	%r5, %tid.x;
	mad.lo.s32 	%r1, %r3, %r4, %r5;
	setp.ge.s32 	%p1, %r1, %r2;
	@%p1 bra 	$L__BB0_2;
	cvta.to.global.u64 	%rd4, %rd1;
	cvta.to.global.u64 	%rd5, %rd2;
	cvta.to.global.u64 	%rd6, %rd3;
	mul.wide.s32 	%rd7, %r1, 4;
	add.s64 	%rd8, %rd4, %rd7;
	ld.global.u32 	%r6, [%rd8];
	add.s64 	%rd9, %rd5, %rd7;
	ld.global.u32 	%r7, [%rd9];
	add.s32 	%r8, %r7, %r6;
	add.s64 	%rd10, %rd6, %rd7;
	st.global.u32 	[%rd10], %r8;
$L__BB0_2:
	ret;

}
	// .globl	_Z10vectorAdd2PiS_S_i
.visible .entry _Z10vectorAdd2PiS_S_i(
	.param .u64 .ptr .align 1 _Z10vectorAdd2PiS_S_i_param_0,
	.param .u64 .ptr .align 1 _Z10vectorAdd2PiS_S_i_param_1,
	.param .u64 .ptr .align 1 _Z10vectorAdd2PiS_S_i_param_2,
	.param .u32 _Z10vectorAdd2PiS_S_i_param_3
)
{
	.reg .pred 	%p<2>;
	.reg .b32 	%r<9>;
	.reg .b64 	%rd<11>;

	ld.param.u64 	%rd1, [_Z10vectorAdd2PiS_S_i_param_0];
	ld.param.u64 	%rd2, [_Z10vectorAdd2PiS_S_i_param_1];
	ld.param.u64 	%rd3, [_Z10vectorAdd2PiS_S_i_param_2];
	ld.param.u32 	%r2, [_Z10vectorAdd2PiS_S_i_param_3];
	mov.u32 	%r3, %ctaid.x;
	mov.u32 	%r4, %ntid.x;
	mov.u32 	%r5, %tid.x;
	mad.lo.s32 	%r1, %r3, %r4, %r5;
	setp.ge.s32 	%p1, %r1, %r2;
	@%p1 bra 	$L__BB1_2;
	cvta.to.global.u64 	%rd4, %rd1;
	cvta.to.global.u64 	%rd5, %rd2;
	cvta.to.global.u64 	%rd6, %rd3;
	mul.wide.s32 	%rd7, %r1, 4;
	add.s64 	%rd8, %rd4, %rd7;
	ld.global.u32 	%r6, [%rd8];
	add.s64 	%rd9, %rd5, %rd7;
	ld.global.u32 	%r7, [%rd9];
	add.s32 	%r8, %r7, %r6;
	add.s64 	%rd10, %rd6, %rd7;
	st.global.u32 	[%rd10], %r8;
$L__BB1_2:
	ret;

}


// ===== COMPILED SASS (sm_100) =====

	.target	sm_100

	.elftype	@"ET_EXEC"


//--------------------- .note.nv.tkinfo           --------------------------
	.section	.note.nv.tkinfo,"",@"SHT_NOTE"
	.sectionflags	@"SHF_NOTE_NV_TKINFO"
	.tkinfo
        /*0018*/ 	.word	0x00000002
        /*0030*/ 	.string	""
        /*0030*/ 	.string	"ptxas"
        /*0030*/ 	.string	"Cuda compilation tools, release 13.0, V13.0.88"
        /*0030*/ 	.string	"Build cuda_13.0.r13.0/compiler.36424714_0"
        /*0030*/ 	.string	"-arch sm_100 -m 64 "



//--------------------- .note.nv.cuinfo           --------------------------
	.section	.note.nv.cuinfo,"",@"SHT_NOTE"
	.sectionflags	@"SHF_NOTE_NV_CUINFO"
        /*0018*/ 	.short	0x0002
        /*001a*/ 	.short	0x0064
        /*001c*/ 	.short	0x0082
	.zero		2


//--------------------- .nv.info                  --------------------------
	.section	.nv.info,"",@"SHT_CUDA_INFO"
	.align	4


	//----- nvinfo : EIATTR_REGCOUNT
	.align		4
        /*0000*/ 	.byte	0x04, 0x2f
        /*0002*/ 	.short	(.L_1 - .L_0)
	.align		4
.L_0:
        /*0004*/ 	.word	index@(_Z9vectorAddPiS_S_i)
        /*0008*/ 	.word	0x0000000c


	//----- nvinfo : EIATTR_FRAME_SIZE
	.align		4
.L_1:
        /*000c*/ 	.byte	0x04, 0x11
        /*000e*/ 	.short	(.L_3 - .L_2)
	.align		4
.L_2:
        /*0010*/ 	.word	index@(_Z9vectorAddPiS_S_i)
        /*0014*/ 	.word	0x00000000


	//----- nvinfo : EIATTR_REGCOUNT
	.align		4
.L_3:
        /*0018*/ 	.byte	0x04, 0x2f
        /*001a*/ 	.short	(.L_5 - .L_4)
	.align		4
.L_4:
        /*001c*/ 	.word	index@(_Z10vectorAdd2PiS_S_i)
        /*0020*/ 	.word	0x0000000c


	//----- nvinfo : EIATTR_FRAME_SIZE
	.align		4
.L_5:
        /*0024*/ 	.byte	0x04, 0x11
        /*0026*/ 	.short	(.L_7 - .L_6)
	.align		4
.L_6:
        /*0028*/ 	.word	index@(_Z10vectorAdd2PiS_S_i)
        /*002c*/ 	.word	0x00000000


	//----- nvinfo : EIATTR_MIN_STACK_SIZE
	.align		4
.L_7:
        /*0030*/ 	.byte	0x04, 0x12
        /*0032*/ 	.short	(.L_9 - .L_8)
	.align		4
.L_8:
        /*0034*/ 	.word	index@(_Z10vectorAdd2PiS_S_i)
        /*0038*/ 	.word	0x00000000


	//----- nvinfo : EIATTR_MIN_STACK_SIZE
	.align		4
.L_9:
        /*003c*/ 	.byte	0x04, 0x12
        /*003e*/ 	.short	(.L_11 - .L_10)
	.align		4
.L_10:
        /*0040*/ 	.word	index@(_Z9vectorAddPiS_S_i)
        /*0044*/ 	.word	0x00000000
.L_11:


//--------------------- .nv.compat                --------------------------
	.section	.nv.compat,"",@"SHT_CUDA_COMPAT_INFO"
	.align	4
        /*0000*/ 	.byte	0x02, 0x09, 0x00, 0x00, 0x02, 0x02, 0x01, 0x00, 0x02, 0x05, 0x05, 0x00, 0x03, 0x07, 0x01, 0x01
        /*0010*/ 	.byte	0x02, 0x03, 0x00, 0x00, 0x02, 0x06, 0x01, 0x00, 0x04, 0x0b, 0x08, 0x00, 0x09, 0x00, 0x00, 0x00
        /*0020*/ 	.byte	0x00, 0x00, 0x00, 0x00


//--------------------- .nv.info._Z10vectorAdd2PiS_S_i --------------------------
	.section	.nv.info._Z10vectorAdd2PiS_S_i,"",@"SHT_CUDA_INFO"
	.sectionflags	@""
	.align	4


	//----- nvinfo : EIATTR_CUDA_API_VERSION
	.align		4
        /*0000*/ 	.byte	0x04, 0x37
        /*0002*/ 	.short	(.L_13 - .L_12)
.L_12:
        /*0004*/ 	.word	0x00000082


	//----- nvinfo : EIATTR_KPARAM_INFO
	.align		4
.L_13:
        /*0008*/ 	.byte	0x04, 0x17
        /*000a*/ 	.short	(.L_15 - .L_14)
.L_14:
        /*000c*/ 	.word	0x00000000
        /*0010*/ 	.short	0x0003
        /*0012*/ 	.short	0x0018
        /*0014*/ 	.byte	0x00, 0xf0, 0x11, 0x00


	//----- nvinfo : EIATTR_KPARAM_INFO
	.align		4
.L_15:
        /*0018*/ 	.byte	0x04, 0x17
        /*001a*/ 	.short	(.L_17 - .L_16)
.L_16:
        /*001c*/ 	.word	0x00000000
        /*0020*/ 	.short	0x0002
        /*0022*/ 	.short	0x0010
        /*0024*/ 	.byte	0x00, 0xf5, 0x21, 0x00


	//----- nvinfo : EIATTR_KPARAM_INFO
	.align		4
.L_17:
        /*0028*/ 	.byte	0x04, 0x17
        /*002a*/ 	.short	(.L_19 - .L_18)
.L_18:
        /*002c*/ 	.word	0x00000000
        /*0030*/ 	.short	0x0001
        /*0032*/ 	.short	0x0008
        /*0034*/ 	.byte	0x00, 0xf5, 0x21, 0x00


	//----- nvinfo : EIATTR_KPARAM_INFO
	.align		4
.L_19:
        /*0038*/ 	.byte	0x04, 0x17
        /*003a*/ 	.short	(.L_21 - .L_20)
.L_20:
        /*003c*/ 	.word	0x00000000
        /*0040*/ 	.short	0x0000
        /*0042*/ 	.short	0x0000
        /*0044*/ 	.byte	0x00, 0xf5, 0x21, 0x00


	//----- nvinfo : EIATTR_SPARSE_MMA_MASK
	.align		4
.L_21:
        /*0048*/ 	.byte	0x03, 0x50
        /*004a*/ 	.short	0x0000


	//----- nvinfo : EIATTR_MAXREG_COUNT
	.align		4
        /*004c*/ 	.byte	0x03, 0x1b
        /*004e*/ 	.short	0x00ff


	//----- nvinfo : EIATTR_MERCURY_ISA_VERSION
	.align		4
        /*0050*/ 	.byte	0x03, 0x5f
        /*0052*/ 	.short	0x0101


	//----- nvinfo : EIATTR_VRC_CTA_INIT_COUNT
	.align		4
        /*0054*/ 	.byte	0x02, 0x4a
	.zero		1
	.zero		1


	//----- nvinfo : EIATTR_EXIT_INSTR_OFFSETS
	.align		4
        /*0058*/ 	.byte	0x04, 0x1c
        /*005a*/ 	.short	(.L_23 - .L_22)


	//   ....[0]....
.L_22:
        /*005c*/ 	.word	0x00000070


	//   ....[1]....
        /*0060*/ 	.word	0x00000130


	//----- nvinfo : EIATTR_CBANK_PARAM_SIZE
	.align		4
.L_23:
        /*0064*/ 	.byte	0x03, 0x19
        /*0066*/ 	.short	0x001c


	//----- nvinfo : EIATTR_PARAM_CBANK
	.align		4
        /*0068*/ 	.byte	0x04, 0x0a
        /*006a*/ 	.short	(.L_25 - .L_24)
	.align		4
.L_24:
        /*006c*/ 	.word	index@(.nv.constant0._Z10vectorAdd2PiS_S_i)
        /*0070*/ 	.short	0x0380
        /*0072*/ 	.short	0x001c


	//----- nvinfo : EIATTR_SW_WAR
	.align		4
.L_25:
        /*0074*/ 	.byte	0x04, 0x36
        /*0076*/ 	.short	(.L_27 - .L_26)
.L_26:
        /*0078*/ 	.word	0x00000008
.L_27:


//--------------------- .nv.info._Z9vectorAddPiS_S_i --------------------------
	.section	.nv.info._Z9vectorAddPiS_S_i,"",@"SHT_CUDA_INFO"
	.sectionflags	@""
	.align	4


	//----- nvinfo : EIATTR_CUDA_API_VERSION
	.align		4
        /*0000*/ 	.byte	0x04, 0x37
        /*0002*/ 	.short	(.L_29 - .L_28)
.L_28:
        /*0004*/ 	.word	0x00000082


	//----- nvinfo : EIATTR_KPARAM_INFO
	.align		4
.L_29:
        /*0008*/ 	.byte	0x04, 0x17
        /*000a*/ 	.short	(.L_31 - .L_30)
.L_30:
        /*000c*/ 	.word	0x00000000
        /*0010*/ 	.short	0x0003
        /*0012*/ 	.short	0x0018
        /*0014*/ 	.byte	0x00, 0xf0, 0x11, 0x00


	//----- nvinfo : EIATTR_KPARAM_INFO
	.align		4
.L_31:
        /*0018*/ 	.byte	0x04, 0x17
        /*001a*/ 	.short	(.L_33 - .L_32)
.L_32:
        /*001c*/ 	.word	0x00000000
        /*0020*/ 	.short	0x0002
        /*0022*/ 	.short	0x0010
        /*0024*/ 	.byte	0x00, 0xf5, 0x21, 0x00


	//----- nvinfo : EIATTR_KPARAM_INFO
	.align		4
.L_33:
        /*0028*/ 	.byte	0x04, 0x17
        /*002a*/ 	.short	(.L_35 - .L_34)
.L_34:
        /*002c*/ 	.word	0x00000000
        /*0030*/ 	.short	0x0001
        /*0032*/ 	.short	0x0008
        /*0034*/ 	.byte	0x00, 0xf5, 0x21, 0x00


	//----- nvinfo : EIATTR_KPARAM_INFO
	.align		4
.L_35:
        /*0038*/ 	.byte	0x04, 0x17
        /*003a*/ 	.short	(.L_37 - .L_36)
.L_36:
        /*003c*/ 	.word	0x00000000
        /*0040*/ 	.short	0x0000
        /*0042*/ 	.short	0x0000
        /*0044*/ 	.byte	0x00, 0xf5, 0x21, 0x00


	//----- nvinfo : EIATTR_SPARSE_MMA_MASK
	.align		4
.L_37:
        /*0048*/ 	.byte	0x03, 0x50
        /*004a*/ 	.short	0x0000


	//----- nvinfo : EIATTR_MAXREG_COUNT
	.align		4
        /*004c*/ 	.byte	0x03, 0x1b
        /*004e*/ 	.short	0x00ff


	//----- nvinfo : EIATTR_MERCURY_ISA_VERSION
	.align		4
        /*0050*/ 	.byte	0x03, 0x5f
        /*0052*/ 	.short	0x0101


	//----- nvinfo : EIATTR_VRC_CTA_INIT_COUNT
	.align		4
        /*0054*/ 	.byte	0x02, 0x4a
	.zero		1
	.zero		1


	//----- nvinfo : EIATTR_EXIT_INSTR_OFFSETS
	.align		4
        /*0058*/ 	.byte	0x04, 0x1c
        /*005a*/ 	.short	(.L_39 - .L_38)


	//   ....[0]....
.L_38:
        /*005c*/ 	.word	0x00000070


	//   ....[1]....
        /*0060*/ 	.word	0x00000130


	//----- nvinfo : EIATTR_CBANK_PARAM_SIZE
	.align		4
.L_39:
        /*0064*/ 	.byte	0x03, 0x19
        /*0066*/ 	.short	0x001c


	//----- nvinfo : EIATTR_PARAM_CBANK
	.align		4
        /*0068*/ 	.byte	0x04, 0x0a
        /*006a*/ 	.short	(.L_41 - .L_40)
	.align		4
.L_40:
        /*006c*/ 	.word	index@(.nv.constant0._Z9vectorAddPiS_S_i)
        /*0070*/ 	.short	0x0380
        /*0072*/ 	.short	0x001c


	//----- nvinfo : EIATTR_SW_WAR
	.align		4
.L_41:
        /*0074*/ 	.byte	0x04, 0x36
        /*0076*/ 	.short	(.L_43 - .L_42)
.L_42:
        /*0078*/ 	.word	0x00000008
.L_43:


//--------------------- .nv.callgraph             --------------------------
	.section	.nv.callgraph,"",@"SHT_CUDA_CALLGRAPH"
	.align	4
	.sectionentsize	8
	.align		4
        /*0000*/ 	.word	0x00000000
	.align		4
        /*0004*/ 	.word	0xffffffff
	.align		4
        /*0008*/ 	.word	0x00000000
	.align		4
        /*000c*/ 	.word	0xfffffffe
	.align		4
        /*0010*/ 	.word	0x00000000
	.align		4
        /*0014*/ 	.word	0xfffffffd
	.align		4
        /*0018*/ 	.word	0x00000000
	.align		4
        /*001c*/ 	.word	0xfffffffc


//--------------------- .text._Z10vectorAdd2PiS_S_i --------------------------
	.section	.text._Z10vectorAdd2PiS_S_i,"ax",@progbits
	.align	128
        .global         _Z10vectorAdd2PiS_S_i
        .type           _Z10vectorAdd2PiS_S_i,@function
        .size           _Z10vectorAdd2PiS_S_i,(.L_x_2 - _Z10vectorAdd2PiS_S_i)
        .other          _Z10vectorAdd2PiS_S_i,@"STO_CUDA_ENTRY STV_DEFAULT"
_Z10vectorAdd2PiS_S_i:
.text._Z10vectorAdd2PiS_S_i:
[----:B------:R-:W-:Y:S01]  /*0000*/  LDC R1, c[0x0][0x37c] ;  /* 0x0000df00ff017b82 */ /* 0x000fe20000000800 */
[----:B------:R-:W0:Y:S07]  /*0010*/  S2R R0, SR_TID.X ;  /* 0x0000000000007919 */ /* 0x000e2e0000002100 */
[----:B------:R-:W0:Y:S01]  /*0020*/  S2UR UR4, SR_CTAID.X ;  /* 0x00000000000479c3 */ /* 0x000e220000002500 */
[----:B------:R-:W1:Y:S07]  /*0030*/  LDCU UR5, c[0x0][0x398] ;  /* 0x00007300ff0577ac */ /* 0x000e6e0008000800 */
[----:B------:R-:W0:Y:S02]  /*0040*/  LDC R9, c[0x0][0x360] ;  /* 0x0000d800ff097b82 */ /* 0x000e240000000800 */
[----:B0-----:R-:W-:-:S05]  /*0050*/  IMAD R9, R9, UR4, R0 ;  /* 0x0000000409097c24 */ /* 0x001fca000f8e0200 */
[----:B-1----:R-:W-:-:S13]  /*0060*/  ISETP.GE.AND P0, PT, R9, UR5, PT ;  /* 0x0000000509007c0c */ /* 0x002fda000bf06270 */
[----:B------:R-:W-:Y:S05]  /*0070*/  @P0 EXIT ;  /* 0x000000000000094d */ /* 0x000fea0003800000 */
[----:B------:R-:W0:Y:S01]  /*0080*/  LDC.64 R2, c[0x0][0x380] ;  /* 0x0000e000ff027b82 */ /* 0x000e220000000a00 */
[----:B------:R-:W1:Y:S07]  /*0090*/  LDCU.64 UR4, c[0x0][0x358] ;  /* 0x00006b00ff0477ac */ /* 0x000e6e0008000a00 */
[----:B------:R-:W2:Y:S08]  /*00a0*/  LDC.64 R4, c[0x0][0x388] ;  /* 0x0000e200ff047b82 */ /* 0x000eb00000000a00 */
[----:B------:R-:W3:Y:S01]  /*00b0*/  LDC.64 R6, c[0x0][0x390] ;  /* 0x0000e400ff067b82 */ /* 0x000ee20000000a00 */
[----:B0-----:R-:W-:-:S06]  /*00c0*/  IMAD.WIDE R2, R9, 0x4, R2 ;  /* 0x0000000409027825 */ /* 0x001fcc00078e0202 */
[----:B-1----:R-:W4:Y:S01]  /*00d0*/  LDG.E R2, desc[UR4][R2.64] ;  /* 0x0000000402027981 */ /* 0x002f22000c1e1900 */
[----:B--2---:R-:W-:-:S06]  /*00e0*/  IMAD.WIDE R4, R9, 0x4, R4 ;  /* 0x0000000409047825 */ /* 0x004fcc00078e0204 */
[----:B------:R-:W4:Y:S01]  /*00f0*/  LDG.E R5, desc[UR4][R4.64] ;  /* 0x0000000404057981 */ /* 0x000f22000c1e1900 */
[----:B---3--:R-:W-:Y:S01]  /*0100*/  IMAD.WIDE R6, R9, 0x4, R6 ;  /* 0x0000000409067825 */ /* 0x008fe200078e0206 */
[----:B----4-:R-:W-:-:S05]  /*0110*/  IADD3 R9, PT, PT, R2, R5, RZ ;  /* 0x0000000502097210 */ /* 0x010fca0007ffe0ff */
[----:B------:R-:W-:Y:S01]  /*0120*/  STG.E desc[UR4][R6.64], R9 ;  /* 0x0000000906007986 */ /* 0x000fe2000c101904 */
[----:B------:R-:W-:Y:S05]  /*0130*/  EXIT ;  /* 0x000000000000794d */ /* 0x000fea0003800000 */
.L_x_0:
[----:B------:R-:W-:-:S00]  /*0140*/  BRA `(.L_x_0) ;  /* 0xfffffffc00fc7947 */ /* 0x000fc0000383ffff */
[----:B------:R-:W-:-:S00]  /*0150*/  NOP ;  /* 0x0000000000007918 */ /* 0x000fc00000000000 */
        /* <DEDUP_REMOVED lines=10> */
.L_x_2:


//--------------------- .text._Z9vectorAddPiS_S_i --------------------------
	.section	.text._Z9vectorAddPiS_S_i,"ax",@progbits
	.align	128
        .global         _Z9vectorAddPiS_S_i
        .type           _Z9vectorAddPiS_S_i,@function
        .size           _Z9vectorAddPiS_S_i,(.L_x_3 - _Z9vectorAddPiS_S_i)
        .other          _Z9vectorAddPiS_S_i,@"STO_CUDA_ENTRY STV_DEFAULT"
_Z9vectorAddPiS_S_i:
.text._Z9vectorAddPiS_S_i:
        /* <DEDUP_REMOVED lines=20> */
.L_x_1:
        /* <DEDUP_REMOVED lines=12> */
.L_x_3:


//--------------------- .nv.shared.reserved.0     --------------------------
	.section	.nv.shared.reserved.0,"aw",@nobits
	.weak		__nv_reservedSMEM_offset_0_alias
	.size		__nv_reservedSMEM_offset_0_alias, 0, 64
	.other		__nv_reservedSMEM_offset_0_alias,@"STO_CUDA_RESERVED_SHARED STV_DEFAULT"
__nv_reservedSMEM_offset_0_alias:
	.zero		0
	.zero		64


//--------------------- .nv.constant0._Z10vectorAdd2PiS_S_i --------------------------
	.section	.nv.constant0._Z10vectorAdd2PiS_S_i,"a",@progbits
	.sectionflags	@""
	.align	4
.nv.constant0._Z10vectorAdd2PiS_S_i:
	.zero		924


//--------------------- .nv.constant0._Z9vectorAddPiS_S_i --------------------------
	.section	.nv.constant0._Z9vectorAddPiS_S_i,"a",@progbits
	.sectionflags	@""
	.align	4
.nv.constant0._Z9vectorAddPiS_S_i:
	.zero		924


//--------------------- SYMBOLS --------------------------

	.type		.nv.reservedSmem.offset0,@object
	.size		.nv.reservedSmem.offset0,0x4
